	.headerflags	@"EF_CUDA_TEXMODE_UNIFIED EF_CUDA_64BIT_ADDRESS EF_CUDA_ACCELERATORS EF_CUDA_SM90 EF_CUDA_VIRTUAL_SM(EF_CUDA_SM90)"
	.elftype	@"ET_EXEC"


//--------------------- .nv.info                  --------------------------
	.section	.nv.info,"",@"SHT_CUDA_INFO"
	.align	4


	//----- nvinfo : EIATTR_REGCOUNT
	.align		4
        /*0000*/ 	.byte	0x04, 0x2f
        /*0002*/ 	.short	(.L_3 - .L_2)
	.align		4
.L_2:
        /*0004*/ 	.word	index@(triton_poi_fused__native_batch_norm_legit_no_training_relu_11)
        /*0008*/ 	.word	0x00000022


	//----- nvinfo : EIATTR_MIN_STACK_SIZE
	.align		4
.L_3:
        /*000c*/ 	.byte	0x04, 0x12
        /*000e*/ 	.short	(.L_5 - .L_4)
	.align		4
.L_4:
        /*0010*/ 	.word	index@(triton_poi_fused__native_batch_norm_legit_no_training_relu_11)
        /*0014*/ 	.word	0x00000000


	//----- nvinfo : EIATTR_FRAME_SIZE
	.align		4
.L_5:
        /*0018*/ 	.byte	0x04, 0x11
        /*001a*/ 	.short	(.L_7 - .L_6)
	.align		4
.L_6:
        /*001c*/ 	.word	index@(triton_poi_fused__native_batch_norm_legit_no_training_relu_11)
        /*0020*/ 	.word	0x00000000


	//----- nvinfo : EIATTR_MIN_STACK_SIZE
	.align		4
.L_7:
        /*0024*/ 	.byte	0x04, 0x12
        /*0026*/ 	.short	(.L_9 - .L_8)
	.align		4
.L_8:
        /*0028*/ 	.word	index@(triton_poi_fused__native_batch_norm_legit_no_training_relu_11)
        /*002c*/ 	.word	0x00000000
.L_9:


//--------------------- .nv.info.triton_poi_fused__native_batch_norm_legit_no_training_relu_11 --------------------------
	.section	.nv.info.triton_poi_fused__native_batch_norm_legit_no_training_relu_11,"",@"SHT_CUDA_INFO"
	.sectionflags	@""
	.align	4


	//----- nvinfo : EIATTR_CUDA_API_VERSION
	.align		4
        /*0000*/ 	.byte	0x04, 0x37
        /*0002*/ 	.short	(.L_11 - .L_10)
.L_10:
        /*0004*/ 	.word	0x0000007c


	//----- nvinfo : EIATTR_KPARAM_INFO
	.align		4
.L_11:
        /*0008*/ 	.byte	0x04, 0x17
        /*000a*/ 	.short	(.L_13 - .L_12)
.L_12:
        /*000c*/ 	.word	0x00000000
        /*0010*/ 	.short	0x0007
        /*0012*/ 	.short	0x0034
        /*0014*/ 	.byte	0x00, 0xf0, 0x11, 0x00


	//----- nvinfo : EIATTR_KPARAM_INFO
	.align		4
.L_13:
        /*0018*/ 	.byte	0x04, 0x17
        /*001a*/ 	.short	(.L_15 - .L_14)
.L_14:
        /*001c*/ 	.word	0x00000000
        /*0020*/ 	.short	0x0006
        /*0022*/ 	.short	0x0030
        /*0024*/ 	.byte	0x00, 0xf0, 0x11, 0x00


	//----- nvinfo : EIATTR_KPARAM_INFO
	.align		4
.L_15:
        /*0028*/ 	.byte	0x04, 0x17
        /*002a*/ 	.short	(.L_17 - .L_16)
.L_16:
        /*002c*/ 	.word	0x00000000
        /*0030*/ 	.short	0x0005
        /*0032*/ 	.short	0x0028
        /*0034*/ 	.byte	0x00, 0xf4, 0x21, 0x00


	//----- nvinfo : EIATTR_KPARAM_INFO
	.align		4
.L_17:
        /*0038*/ 	.byte	0x04, 0x17
        /*003a*/ 	.short	(.L_19 - .L_18)
.L_18:
        /*003c*/ 	.word	0x00000000
        /*0040*/ 	.short	0x0004
        /*0042*/ 	.short	0x0020
        /*0044*/ 	.byte	0x00, 0xf4, 0x21, 0x00


	//----- nvinfo : EIATTR_KPARAM_INFO
	.align		4
.L_19:
        /*0048*/ 	.byte	0x04, 0x17
        /*004a*/ 	.short	(.L_21 - .L_20)
.L_20:
        /*004c*/ 	.word	0x00000000
        /*0050*/ 	.short	0x0003
        /*0052*/ 	.short	0x0018
        /*0054*/ 	.byte	0x00, 0xf4, 0x21, 0x00


	//----- nvinfo : EIATTR_KPARAM_INFO
	.align		4
.L_21:
        /*0058*/ 	.byte	0x04, 0x17
        /*005a*/ 	.short	(.L_23 - .L_22)
.L_22:
        /*005c*/ 	.word	0x00000000
        /*0060*/ 	.short	0x0002
        /*0062*/ 	.short	0x0010
        /*0064*/ 	.byte	0x00, 0xf4, 0x21, 0x00


	//----- nvinfo : EIATTR_KPARAM_INFO
	.align		4
.L_23:
        /*0068*/ 	.byte	0x04, 0x17
        /*006a*/ 	.short	(.L_25 - .L_24)
.L_24:
        /*006c*/ 	.word	0x00000000
        /*0070*/ 	.short	0x0001
        /*0072*/ 	.short	0x0008
        /*0074*/ 	.byte	0x00, 0xf4, 0x21, 0x00


	//----- nvinfo : EIATTR_KPARAM_INFO
	.align		4
.L_25:
        /*0078*/ 	.byte	0x04, 0x17
        /*007a*/ 	.short	(.L_27 - .L_26)
.L_26:
        /*007c*/ 	.word	0x00000000
        /*0080*/ 	.short	0x0000
        /*0082*/ 	.short	0x0000
        /*0084*/ 	.byte	0x00, 0xf4, 0x21, 0x00


	//----- nvinfo : EIATTR_SPARSE_MMA_MASK
	.align		4
.L_27:
        /*0088*/ 	.byte	0x03, 0x50
        /*008a*/ 	.short	0x0000


	//----- nvinfo : EIATTR_MAXREG_COUNT
	.align		4
        /*008c*/ 	.byte	0x03, 0x1b
        /*008e*/ 	.short	0x00ff


	//----- nvinfo : EIATTR_EXIT_INSTR_OFFSETS
	.align		4
        /*0090*/ 	.byte	0x04, 0x1c
        /*0092*/ 	.short	(.L_29 - .L_28)


	//   ....[0]....
.L_28:
        /*0094*/ 	.word	0x00001260


	//   ....[1]....
        /*0098*/ 	.word	0x00001330


	//----- nvinfo : EIATTR_REQNTID
	.align		4
.L_29:
        /*009c*/ 	.byte	0x04, 0x10
        /*009e*/ 	.short	(.L_31 - .L_30)
.L_30:
        /*00a0*/ 	.word	0x00000100
        /*00a4*/ 	.word	0x00000001
        /*00a8*/ 	.word	0x00000001


	//----- nvinfo : EIATTR_CBANK_PARAM_SIZE
	.align		4
.L_31:
        /*00ac*/ 	.byte	0x03, 0x19
        /*00ae*/ 	.short	0x0038


	//----- nvinfo : EIATTR_PARAM_CBANK
	.align		4
        /*00b0*/ 	.byte	0x04, 0x0a
        /*00b2*/ 	.short	(.L_33 - .L_32)
	.align		4
.L_32:
        /*00b4*/ 	.word	index@(.nv.constant0.triton_poi_fused__native_batch_norm_legit_no_training_relu_11)
        /*00b8*/ 	.short	0x0210
        /*00ba*/ 	.short	0x0038


	//----- nvinfo : EIATTR_SW_WAR
	.align		4
.L_33:
        /*00bc*/ 	.byte	0x04, 0x36
        /*00be*/ 	.short	(.L_35 - .L_34)
.L_34:
        /*00c0*/ 	.word	0x00000008
.L_35:


//--------------------- .nv.callgraph             --------------------------
	.section	.nv.callgraph,"",@"SHT_CUDA_CALLGRAPH"
	.align	4
	.sectionentsize	8
	.align		4
        /*0000*/ 	.word	0x00000000
	.align		4
        /*0004*/ 	.word	0xffffffff
	.align		4
        /*0008*/ 	.word	0x00000000
	.align		4
        /*000c*/ 	.word	0xfffffffe
	.align		4
        /*0010*/ 	.word	0x00000000
	.align		4
        /*0014*/ 	.word	0xfffffffd
	.align		4
        /*0018*/ 	.word	0x00000000
	.align		4
        /*001c*/ 	.word	0xfffffffc


//--------------------- .nv.constant4             --------------------------
	.section	.nv.constant4,"a",@progbits
	.align	8
	.align		8
.nv.constant4:
        /*0000*/ 	.dword	_$_str
	.align		8
        /*0008*/ 	.dword	_$_str_$_2


//--------------------- .text.triton_poi_fused__native_batch_norm_legit_no_training_relu_11 --------------------------
	.section	.text.triton_poi_fused__native_batch_norm_legit_no_training_relu_11,"ax",@progbits
	.sectionflags	@"SHF_BARRIERS=1"
	.align	128
        .global         triton_poi_fused__native_batch_norm_legit_no_training_relu_11
        .type           triton_poi_fused__native_batch_norm_legit_no_training_relu_11,@function
        .size           triton_poi_fused__native_batch_norm_legit_no_training_relu_11,(.L_x_1 - triton_poi_fused__native_batch_norm_legit_no_training_relu_11)
        .other          triton_poi_fused__native_batch_norm_legit_no_training_relu_11,@"STO_CUDA_ENTRY STV_DEFAULT"
triton_poi_fused__native_batch_norm_legit_no_training_relu_11:
.text.triton_poi_fused__native_batch_norm_legit_no_training_relu_11:
[----:B------:R-:W0:Y:S01]  /*0000*/  LDC R1, c[0x0][0x28] ;  /* 0x00000a00ff017b82 */ /* 0x000e220000000800 */
[----:B------:R-:W1:Y:S07]  /*0010*/  S2R R3, SR_CTAID.Y ;  /* 0x0000000000037919 */ /* 0x000e6e0000002600 */
[----:B------:R-:W2:Y:S01]  /*0020*/  LDC.64 R30, c[0x0][0x210] ;  /* 0x00008400ff1e7b82 */ /* 0x000ea20000000a00 */
[----:B------:R-:W-:Y:S02]  /*0030*/  CS2R R6, SRZ ;  /* 0x0000000000067805 */ /* 0x000fe4000001ff00 */
[----:B------:R-:W-:Y:S01]  /*0040*/  CS2R R8, SRZ ;  /* 0x0000000000087805 */ /* 0x000fe2000001ff00 */
[----:B------:R-:W3:Y:S01]  /*0050*/  S2R R14, SR_TID.X ;  /* 0x00000000000e7919 */ /* 0x000ee20000002100 */
[----:B------:R-:W-:Y:S01]  /*0060*/  CS2R R10, SRZ ;  /* 0x00000000000a7805 */ /* 0x000fe2000001ff00 */
[----:B------:R-:W-:Y:S01]  /*0070*/  ULDC.64 UR6, c[0x0][0x208] ;  /* 0x0000820000067ab9 */ /* 0x000fe20000000a00 */
[----:B------:R-:W4:Y:S01]  /*0080*/  S2R R21, SR_CTAID.X ;  /* 0x0000000000157919 */ /* 0x000f220000002500 */
[----:B------:R-:W5:Y:S01]  /*0090*/  LDC.64 R28, c[0x0][0x218] ;  /* 0x00008600ff1c7b82 */ /* 0x000f620000000a00 */
[----:B-1----:R-:W-:-:S02]  /*00a0*/  IMAD.SHL.U32 R3, R3, 0x10, RZ ;  /* 0x0000001003037824 */ /* 0x002fc400078e00ff */
[----:B---3--:R-:W-:Y:S01]  /*00b0*/  IMAD.SHL.U32 R0, R14, 0x4, RZ ;  /* 0x000000040e007824 */ /* 0x008fe200078e00ff */
[----:B------:R-:W-:-:S04]  /*00c0*/  SHF.R.U32.HI R24, RZ, 0x2, R14 ;  /* 0x00000002ff187819 */ /* 0x000fc8000001160e */
[----:B------:R-:W-:Y:S02]  /*00d0*/  LOP3.LUT R2, R3, 0xc, R0, 0xf8, !PT ;  /* 0x0000000c03027812 */ /* 0x000fe400078ef800 */
[----:B------:R-:W-:Y:S02]  /*00e0*/  SGXT.U32 R24, R24, 0x6 ;  /* 0x000000061818781a */ /* 0x000fe40000000000 */
[C---:B------:R-:W-:Y:S01]  /*00f0*/  ISETP.GE.AND P0, PT, R2.reuse, 0x180, PT ;  /* 0x000001800200780c */ /* 0x040fe20003f06270 */
[----:B------:R-:W-:Y:S01]  /*0100*/  IMAD.HI R4, R2, 0x2aaaaaab, RZ ;  /* 0x2aaaaaab02047827 */ /* 0x000fe200078e02ff */
[----:B----4-:R-:W-:-:S04]  /*0110*/  PRMT R12, R24, 0x6540, R21 ;  /* 0x00006540180c7816 */ /* 0x010fc80000000015 */
[----:B------:R-:W-:Y:S02]  /*0120*/  SHF.R.U32.HI R5, RZ, 0x1f, R4 ;  /* 0x0000001fff057819 */ /* 0x000fe40000011604 */
[----:B------:R-:W-:Y:S02]  /*0130*/  LOP3.LUT R13, R12, 0x80, RZ, 0xfc, !PT ;  /* 0x000000800c0d7812 */ /* 0x000fe400078efcff */
[----:B------:R-:W-:Y:S02]  /*0140*/  LEA.HI.SX32 R5, R4, R5, 0x1c ;  /* 0x0000000504057211 */ /* 0x000fe400078fe2ff */
[C---:B------:R-:W-:Y:S02]  /*0150*/  LOP3.LUT R4, R12.reuse, 0x40, RZ, 0xfc, !PT ;  /* 0x000000400c047812 */ /* 0x040fe400078efcff */
[----:B------:R-:W-:Y:S01]  /*0160*/  ISETP.LT.AND P1, PT, R12, 0xc4, !P0 ;  /* 0x000000c40c00780c */ /* 0x000fe20004721270 */
[----:B------:R-:W-:Y:S01]  /*0170*/  IMAD R2, R5, -0x60, R2 ;  /* 0xffffffa005027824 */ /* 0x000fe200078e0202 */
[----:B------:R-:W-:-:S02]  /*0180*/  ISETP.LT.AND P2, PT, R4, 0xc4, !P0 ;  /* 0x000000c40400780c */ /* 0x000fc40004741270 */
[----:B------:R-:W-:Y:S01]  /*0190*/  ISETP.LT.AND P3, PT, R13, 0xc4, !P0 ;  /* 0x000000c40d00780c */ /* 0x000fe20004761270 */
[----:B------:R-:W-:Y:S01]  /*01a0*/  IMAD R23, R5, 0x4980, R2 ;  /* 0x0000498005177824 */ /* 0x000fe200078e0202 */
[----:B------:R-:W-:Y:S02]  /*01b0*/  SHF.R.U32.HI R20, RZ, 0x6, R14 ;  /* 0x00000006ff147819 */ /* 0x000fe4000001160e */
[----:B------:R-:W-:Y:S01]  /*01c0*/  CS2R R4, SRZ ;  /* 0x0000000000047805 */ /* 0x000fe2000001ff00 */
[C---:B------:R-:W-:Y:S01]  /*01d0*/  IMAD R23, R12.reuse, 0x60, R23 ;  /* 0x000000600c177824 */ /* 0x040fe200078e0217 */
[----:B------:R-:W-:-:S03]  /*01e0*/  LOP3.LUT R12, R12, 0xc0, RZ, 0xfc, !PT ;  /* 0x000000c00c0c7812 */ /* 0x000fc600078efcff */
[C---:B------:R-:W-:Y:S01]  /*01f0*/  VIADD R19, R23.reuse, 0x1800 ;  /* 0x0000180017137836 */ /* 0x040fe20000000000 */
[----:B------:R-:W-:Y:S01]  /*0200*/  ISETP.LT.AND P4, PT, R12, 0xc4, !P0 ;  /* 0x000000c40c00780c */ /* 0x000fe20004781270 */
[C---:B------:R-:W-:Y:S01]  /*0210*/  VIADD R25, R23.reuse, 0x3000 ;  /* 0x0000300017197836 */ /* 0x040fe20000000000 */
[----:B------:R-:W-:Y:S01]  /*0220*/  CS2R R12, SRZ ;  /* 0x00000000000c7805 */ /* 0x000fe2000001ff00 */
[C-C-:B--2---:R-:W-:Y:S01]  /*0230*/  IMAD.WIDE R16, R23.reuse, 0x4, R30.reuse ;  /* 0x0000000417107825 */ /* 0x144fe200078e021e */
[----:B------:R-:W-:Y:S02]  /*0240*/  CS2R R14, SRZ ;  /* 0x00000000000e7805 */ /* 0x000fe4000001ff00 */
[----:B------:R-:W-:Y:S01]  /*0250*/  SGXT.U32 R20, R20, 0x2 ;  /* 0x000000021414781a */ /* 0x000fe20000000000 */
[----:B------:R-:W-:Y:S01]  /*0260*/  VIADD R27, R23, 0x4800 ;  /* 0x00004800171b7836 */ /* 0x000fe20000000000 */
[----:B------:R-:W-:Y:S01]  /*0270*/  LOP3.LUT R0, R0, 0xfc, RZ, 0xc0, !PT ;  /* 0x000000fc00007812 */ /* 0x000fe200078ec0ff */
[--C-:B------:R-:W-:Y:S01]  /*0280*/  IMAD.WIDE R18, R19, 0x4, R30.reuse ;  /* 0x0000000413127825 */ /* 0x100fe200078e021e */
[----:B------:R1:W2:Y:S03]  /*0290*/  @P1 LDG.E.EL.128 R4, desc[UR6][R16.64] ;  /* 0x0000000610041981 */ /* 0x0002a6000c2e1d00 */
[----:B------:R-:W-:Y:S01]  /*02a0*/  IMAD.WIDE R22, R25, 0x4, R30 ;  /* 0x0000000419167825 */ /* 0x000fe200078e021e */
[----:B------:R3:W4:Y:S01]  /*02b0*/  @P2 LDG.E.EL.128 R8, desc[UR6][R18.64] ;  /* 0x0000000612082981 */ /* 0x000722000c2e1d00 */
[----:B------:R-:W-:-:S02]  /*02c0*/  LOP3.LUT R3, R20, R3, RZ, 0xfc, !PT ;  /* 0x0000000314037212 */ /* 0x000fc400078efcff */
[----:B------:R-:W-:Y:S01]  /*02d0*/  PRMT R0, R0, 0x6540, R21 ;  /* 0x0000654000007816 */ /* 0x000fe20000000015 */
[----:B------:R5:W2:Y:S01]  /*02e0*/  @P3 LDG.E.EL.128 R12, desc[UR6][R22.64] ;  /* 0x00000006160c3981 */ /* 0x000aa2000c2e1d00 */
[----:B------:R-:W-:Y:S02]  /*02f0*/  CS2R R20, SRZ ;  /* 0x0000000000147805 */ /* 0x000fe4000001ff00 */
[----:B-1----:R-:W-:Y:S01]  /*0300*/  CS2R R16, SRZ ;  /* 0x0000000000107805 */ /* 0x002fe2000001ff00 */
[----:B------:R-:W-:Y:S02]  /*0310*/  IMAD.WIDE R30, R27, 0x4, R30 ;  /* 0x000000041b1e7825 */ /* 0x000fe400078e021e */
[----:B------:R-:W1:Y:S01]  /*0320*/  LDC.64 R26, c[0x0][0x220] ;  /* 0x00008800ff1a7b82 */ /* 0x000e620000000a00 */
[----:B---3--:R-:W-:Y:S01]  /*0330*/  CS2R R18, SRZ ;  /* 0x0000000000127805 */ /* 0x008fe2000001ff00 */
[----:B-----5:R-:W-:Y:S01]  /*0340*/  IMAD.WIDE R28, R2, 0x4, R28 ;  /* 0x00000004021c7825 */ /* 0x020fe200078e021c */
[----:B0-----:R-:W-:-:S04]  /*0350*/  CS2R R22, SRZ ;  /* 0x0000000000167805 */ /* 0x001fc8000001ff00 */
[----:B------:R-:W3:Y:S04]  /*0360*/  @P4 LDG.E.EL.128 R16, desc[UR6][R30.64] ;  /* 0x000000061e104981 */ /* 0x000ee8000c2e1d00 */
[----:B------:R-:W2:Y:S01]  /*0370*/  @!P0 LDG.E.EL.128 R20, desc[UR6][R28.64] ;  /* 0x000000061c148981 */ /* 0x000ea2000c2e1d00 */
[----:B-1----:R-:W-:-:S04]  /*0380*/  IMAD.WIDE R26, R2, 0x4, R26 ;  /* 0x00000004021a7825 */ /* 0x002fc800078e021a */
[C---:B--2---:R-:W-:Y:S01]  /*0390*/  FADD R4, -R20.reuse, R4 ;  /* 0x0000000414047221 */ /* 0x044fe20000000100 */
[C---:B----4-:R-:W-:Y:S01]  /*03a0*/  FADD R25, -R20.reuse, R8 ;  /* 0x0000000814197221 */ /* 0x050fe20000000100 */
[C---:B------:R-:W-:Y:S01]  /*03b0*/  FADD R12, -R20.reuse, R12 ;  /* 0x0000000c140c7221 */ /* 0x040fe20000000100 */
[----:B---3--:R-:W-:Y:S01]  /*03c0*/  FADD R16, -R20, R16 ;  /* 0x0000001014107221 */ /* 0x008fe20000000100 */
[C---:B------:R-:W-:Y:S01]  /*03d0*/  FADD R5, -R21.reuse, R5 ;  /* 0x0000000515057221 */ /* 0x040fe20000000100 */
[C---:B------:R-:W-:Y:S01]  /*03e0*/  FADD R20, -R21.reuse, R9 ;  /* 0x0000000915147221 */ /* 0x040fe20000000100 */
[C---:B------:R-:W-:Y:S01]  /*03f0*/  FADD R13, -R21.reuse, R13 ;  /* 0x0000000d150d7221 */ /* 0x040fe20000000100 */
[----:B------:R-:W-:Y:S01]  /*0400*/  FADD R17, -R21, R17 ;  /* 0x0000001115117221 */ /* 0x000fe20000000100 */
[C---:B------:R-:W-:Y:S01]  /*0410*/  FADD R6, -R22.reuse, R6 ;  /* 0x0000000616067221 */ /* 0x040fe20000000100 */
[C---:B------:R-:W-:Y:S01]  /*0420*/  FADD R21, -R22.reuse, R10 ;  /* 0x0000000a16157221 */ /* 0x040fe20000000100 */
[C---:B------:R-:W-:Y:S01]  /*0430*/  FADD R14, -R22.reuse, R14 ;  /* 0x0000000e160e7221 */ /* 0x040fe20000000100 */
[----:B------:R-:W-:Y:S01]  /*0440*/  FADD R18, -R22, R18 ;  /* 0x0000001216127221 */ /* 0x000fe20000000100 */
[----:B------:R-:W-:Y:S01]  /*0450*/  FADD R22, -R23, R11 ;  /* 0x0000000b17167221 */ /* 0x000fe20000000100 */
[----:B------:R-:W-:-:S02]  /*0460*/  CS2R R8, SRZ ;  /* 0x0000000000087805 */ /* 0x000fc4000001ff00 */
[----:B------:R-:W-:-:S06]  /*0470*/  CS2R R10, SRZ ;  /* 0x00000000000a7805 */ /* 0x000fcc000001ff00 */
[----:B------:R-:W2:Y:S01]  /*0480*/  @!P0 LDG.E.EL.128 R8, desc[UR6][R26.64] ;  /* 0x000000061a088981 */ /* 0x000ea2000c2e1d00 */
[C---:B------:R-:W-:Y:S01]  /*0490*/  FADD R7, -R23.reuse, R7 ;  /* 0x0000000717077221 */ /* 0x040fe20000000100 */
[C---:B------:R-:W-:Y:S01]  /*04a0*/  FADD R29, -R23.reuse, R15 ;  /* 0x0000000f171d7221 */ /* 0x040fe20000000100 */
[----:B------:R-:W-:Y:S01]  /*04b0*/  FADD R19, -R23, R19 ;  /* 0x0000001317137221 */ /* 0x000fe20000000100 */
[----:B--2---:R-:W-:Y:S01]  /*04c0*/  FADD R8, R8, 9.9999997473787516356e-06 ;  /* 0x3727c5ac08087421 */ /* 0x004fe20000000000 */
[----:B------:R-:W-:-:S03]  /*04d0*/  FADD R23, R9, 9.9999997473787516356e-06 ;  /* 0x3727c5ac09177421 */ /* 0x000fc60000000000 */
[----:B------:R-:W0:Y:S01]  /*04e0*/  MUFU.SQRT R15, R8 ;  /* 0x00000008000f7308 */ /* 0x000e220000002000 */
[----:B------:R-:W-:-:S07]  /*04f0*/  FADD R11, R11, 9.9999997473787516356e-06 ;  /* 0x3727c5ac0b0b7421 */ /* 0x000fce0000000000 */
[----:B------:R-:W1:Y:S01]  /*0500*/  MUFU.SQRT R23, R23 ;  /* 0x0000001700177308 */ /* 0x000e620000002000 */
[----:B------:R-:W-:Y:S01]  /*0510*/  FADD R10, R10, 9.9999997473787516356e-06 ;  /* 0x3727c5ac0a0a7421 */ /* 0x000fe20000000000 */
[----:B0-----:R-:W-:-:S06]  /*0520*/  FSETP.GT.AND P6, PT, R15, 8.50705917302346158658e+37, PT ;  /* 0x7e8000000f00780b */ /* 0x001fcc0003fc4000 */
[----:B------:R-:W0:Y:S01]  /*0530*/  MUFU.SQRT R11, R11 ;  /* 0x0000000b000b7308 */ /* 0x000e220000002000 */
[----:B------:R-:W-:Y:S01]  /*0540*/  FSETP.GEU.AND P1, PT, R15, 1.175494350822287508e-38, PT ;  /* 0x008000000f00780b */ /* 0x000fe20003f2e000 */
[----:B------:R-:W-:-:S06]  /*0550*/  IMAD.MOV.U32 R8, RZ, RZ, 0x3e800000 ;  /* 0x3e800000ff087424 */ /* 0x000fcc00078e00ff */
[----:B------:R-:W2:Y:S01]  /*0560*/  MUFU.SQRT R9, R10 ;  /* 0x0000000a00097308 */ /* 0x000ea20000002000 */
[C---:B-1----:R-:W-:Y:S02]  /*0570*/  FSETP.GT.AND P2, PT, R23.reuse, 8.50705917302346158658e+37, PT ;  /* 0x7e8000001700780b */ /* 0x042fe40003f44000 */
[----:B------:R-:W-:Y:S01]  /*0580*/  FSETP.GEU.AND P3, PT, R23, 1.175494350822287508e-38, PT ;  /* 0x008000001700780b */ /* 0x000fe20003f6e000 */
[----:B------:R-:W-:Y:S01]  /*0590*/  @P6 FMUL R15, R15, 0.25 ;  /* 0x3e8000000f0f6820 */ /* 0x000fe20000400000 */
[----:B------:R-:W-:Y:S02]  /*05a0*/  FSEL R27, R8, 1, P6 ;  /* 0x3f800000081b7808 */ /* 0x000fe40003000000 */
[----:B0-----:R-:W-:Y:S01]  /*05b0*/  FSETP.GT.AND P6, PT, R11, 8.50705917302346158658e+37, PT ;  /* 0x7e8000000b00780b */ /* 0x001fe20003fc4000 */
[----:B------:R-:W-:Y:S02]  /*05c0*/  @!P1 FMUL R15, R15, 16777216 ;  /* 0x4b8000000f0f9820 */ /* 0x000fe40000400000 */
[----:B------:R-:W-:Y:S01]  /*05d0*/  @!P1 FMUL R27, R27, 16777216 ;  /* 0x4b8000001b1b9820 */ /* 0x000fe20000400000 */
[----:B------:R-:W-:-:S03]  /*05e0*/  FSETP.GEU.AND P1, PT, R11, 1.175494350822287508e-38, PT ;  /* 0x008000000b00780b */ /* 0x000fc60003f2e000 */
[----:B------:R-:W-:Y:S01]  /*05f0*/  @P2 FMUL R23, R23, 0.25 ;  /* 0x3e80000017172820 */ /* 0x000fe20000400000 */
[C---:B--2---:R-:W-:Y:S01]  /*0600*/  FSETP.GT.AND P4, PT, R9.reuse, 8.50705917302346158658e+37, PT ;  /* 0x7e8000000900780b */ /* 0x044fe20003f84000 */
[----:B------:R-:W0:Y:S01]  /*0610*/  MUFU.RCP R28, R15 ;  /* 0x0000000f001c7308 */ /* 0x000e220000001000 */
[----:B------:R-:W-:Y:S01]  /*0620*/  FSETP.GEU.AND P5, PT, R9, 1.175494350822287508e-38, PT ;  /* 0x008000000900780b */ /* 0x000fe20003fae000 */
[----:B------:R-:W-:Y:S02]  /*0630*/  @!P3 FMUL R23, R23, 16777216 ;  /* 0x4b8000001717b820 */ /* 0x000fe40000400000 */
[----:B------:R-:W-:-:S04]  /*0640*/  @P6 FMUL R11, R11, 0.25 ;  /* 0x3e8000000b0b6820 */ /* 0x000fc80000400000 */
[----:B------:R-:W1:Y:S01]  /*0650*/  MUFU.RCP R23, R23 ;  /* 0x0000001700177308 */ /* 0x000e620000001000 */
[----:B------:R-:W-:-:S03]  /*0660*/  @!P1 FMUL R11, R11, 16777216 ;  /* 0x4b8000000b0b9820 */ /* 0x000fc60000400000 */
[----:B------:R-:W-:Y:S01]  /*0670*/  @P4 FMUL R9, R9, 0.25 ;  /* 0x3e80000009094820 */ /* 0x000fe20000400000 */
[----:B------:R-:W-:-:S03]  /*0680*/  FSEL R10, R8, 1, P2 ;  /* 0x3f800000080a7808 */ /* 0x000fc60001000000 */
[----:B------:R-:W-:Y:S01]  /*0690*/  @!P5 FMUL R9, R9, 16777216 ;  /* 0x4b8000000909d820 */ /* 0x000fe20000400000 */
[----:B0-----:R-:W-:Y:S01]  /*06a0*/  FMUL R28, R28, R27 ;  /* 0x0000001b1c1c7220 */ /* 0x001fe20000400000 */
[----:B------:R-:W-:Y:S01]  /*06b0*/  @!P3 FMUL R10, R10, 16777216 ;  /* 0x4b8000000a0ab820 */ /* 0x000fe20000400000 */
[----:B------:R-:W0:Y:S01]  /*06c0*/  LDC.64 R26, c[0x0][0x228] ;  /* 0x00008a00ff1a7b82 */ /* 0x000e220000000a00 */
[----:B------:R-:W2:Y:S02]  /*06d0*/  MUFU.RCP R11, R11 ;  /* 0x0000000b000b7308 */ /* 0x000ea40000001000 */
[----:B-1----:R-:W-:Y:S01]  /*06e0*/  FMUL R15, R23, R10 ;  /* 0x0000000a170f7220 */ /* 0x002fe20000400000 */
[----:B------:R-:W-:-:S05]  /*06f0*/  FSEL R10, R8, 1, P4 ;  /* 0x3f800000080a7808 */ /* 0x000fca0002000000 */
[----:B------:R-:W1:Y:S01]  /*0700*/  MUFU.RCP R9, R9 ;  /* 0x0000000900097308 */ /* 0x000e620000001000 */
[----:B------:R-:W-:Y:S01]  /*0710*/  FSEL R8, R8, 1, P6 ;  /* 0x3f80000008087808 */ /* 0x000fe20003000000 */
[----:B------:R-:W-:-:S04]  /*0720*/  @!P5 FMUL R10, R10, 16777216 ;  /* 0x4b8000000a0ad820 */ /* 0x000fc80000400000 */
[----:B------:R-:W-:-:S04]  /*0730*/  @!P1 FMUL R8, R8, 16777216 ;  /* 0x4b80000008089820 */ /* 0x000fc80000400000 */
[----:B--2---:R-:W-:Y:S01]  /*0740*/  FMUL R30, R11, R8 ;  /* 0x000000080b1e7220 */ /* 0x004fe20000400000 */
[C---:B------:R-:W-:Y:S01]  /*0750*/  FMUL R16, R28.reuse, R16 ;  /* 0x000000101c107220 */ /* 0x040fe20000400000 */
[----:B------:R-:W-:Y:S01]  /*0760*/  FMUL R25, R28, R25 ;  /* 0x000000191c197220 */ /* 0x000fe20000400000 */
[----:B-1----:R-:W-:Y:S01]  /*0770*/  FMUL R23, R9, R10 ;  /* 0x0000000a09177220 */ /* 0x002fe20000400000 */
[C---:B------:R-:W-:Y:S01]  /*0780*/  FMUL R9, R30.reuse, R19 ;  /* 0x000000131e097220 */ /* 0x040fe20000400000 */
[C---:B------:R-:W-:Y:S01]  /*0790*/  FMUL R10, R30.reuse, R29 ;  /* 0x0000001d1e0a7220 */ /* 0x040fe20000400000 */
[C---:B------:R-:W-:Y:S01]  /*07a0*/  FMUL R8, R30.reuse, R22 ;  /* 0x000000161e087220 */ /* 0x040fe20000400000 */
[----:B------:R-:W-:Y:S01]  /*07b0*/  FMUL R11, R30, R7 ;  /* 0x000000071e0b7220 */ /* 0x000fe20000400000 */
[C---:B------:R-:W-:Y:S01]  /*07c0*/  FMUL R30, R28.reuse, R12 ;  /* 0x0000000c1c1e7220 */ /* 0x040fe20000400000 */
[----:B------:R-:W-:Y:S01]  /*07d0*/  FMUL R22, R23, R6 ;  /* 0x0000000617167220 */ /* 0x000fe20000400000 */
[----:B------:R-:W-:Y:S01]  /*07e0*/  FMUL R29, R15, R5 ;  /* 0x000000050f1d7220 */ /* 0x000fe20000400000 */
[----:B------:R-:W-:Y:S01]  /*07f0*/  FMUL R28, R28, R4 ;  /* 0x000000041c1c7220 */ /* 0x000fe20000400000 */
[----:B------:R-:W-:-:S02]  /*0800*/  CS2R R4, SRZ ;  /* 0x0000000000047805 */ /* 0x000fc4000001ff00 */
[----:B------:R-:W-:Y:S01]  /*0810*/  CS2R R6, SRZ ;  /* 0x0000000000067805 */ /* 0x000fe2000001ff00 */
[----:B0-----:R-:W-:-:S05]  /*0820*/  IMAD.WIDE R26, R2, 0x4, R26 ;  /* 0x00000004021a7825 */ /* 0x001fca00078e021a */
[----:B------:R0:W2:Y:S02]  /*0830*/  @!P0 LDG.E.EL.128 R4, desc[UR6][R26.64] ;  /* 0x000000061a048981 */ /* 0x0000a4000c2e1d00 */
[----:B0-----:R-:W0:Y:S01]  /*0840*/  LDC.64 R26, c[0x0][0x230] ;  /* 0x00008c00ff1a7b82 */ /* 0x001e220000000a00 */
[C---:B------:R-:W-:Y:S01]  /*0850*/  FMUL R18, R23.reuse, R18 ;  /* 0x0000001217127220 */ /* 0x040fe20000400000 */
[C---:B------:R-:W-:Y:S01]  /*0860*/  FMUL R19, R23.reuse, R14 ;  /* 0x0000000e17137220 */ /* 0x040fe20000400000 */
[----:B------:R-:W-:Y:S01]  /*0870*/  FMUL R21, R23, R21 ;  /* 0x0000001517157220 */ /* 0x000fe20000400000 */
[C---:B------:R-:W-:Y:S01]  /*0880*/  FMUL R17, R15.reuse, R17 ;  /* 0x000000110f117220 */ /* 0x040fe20000400000 */
[C---:B------:R-:W-:Y:S01]  /*0890*/  FMUL R23, R15.reuse, R13 ;  /* 0x0000000d0f177220 */ /* 0x040fe20000400000 */
[----:B------:R-:W-:Y:S01]  /*08a0*/  FMUL R20, R15, R20 ;  /* 0x000000140f147220 */ /* 0x000fe20000400000 */
[----:B------:R-:W-:Y:S02]  /*08b0*/  CS2R R12, SRZ ;  /* 0x00000000000c7805 */ /* 0x000fe4000001ff00 */
[----:B------:R-:W-:Y:S01]  /*08c0*/  CS2R R14, SRZ ;  /* 0x00000000000e7805 */ /* 0x000fe2000001ff00 */
[----:B0-----:R-:W-:-:S05]  /*08d0*/  IMAD.WIDE R26, R2, 0x4, R26 ;  /* 0x00000004021a7825 */ /* 0x001fca00078e021a */
[----:B------:R-:W2:Y:S01]  /*08e0*/  @!P0 LDG.E.EL.128 R12, desc[UR6][R26.64] ;  /* 0x000000061a0c8981 */ /* 0x000ea2000c2e1d00 */
[----:B------:R-:W0:Y:S01]  /*08f0*/  S2R R2, SR_TID.X ;  /* 0x0000000000027919 */ /* 0x000e220000002100 */
[----:B------:R-:W1:Y:S01]  /*0900*/  S2UR UR5, SR_CgaCtaId ;  /* 0x00000000000579c3 */ /* 0x000e620000008800 */
[----:B------:R-:W-:Y:S02]  /*0910*/  UMOV UR4, 0x400 ;  /* 0x0000040000047882 */ /* 0x000fe40000000000 */
[----:B-1----:R-:W-:Y:S01]  /*0920*/  UPRMT UR4, UR5, 0x654, UR4 ;  /* 0x0000065405047896 */ /* 0x002fe20008000004 */
[-CC-:B--2---:R-:W-:Y:S01]  /*0930*/  FFMA R29, R29, R5.reuse, R13.reuse ;  /* 0x000000051d1d7223 */ /* 0x184fe2000000000d */
[-CC-:B------:R-:W-:Y:S01]  /*0940*/  FFMA R20, R20, R5.reuse, R13.reuse ;  /* 0x0000000514147223 */ /* 0x180fe2000000000d */
[-CC-:B------:R-:W-:Y:S01]  /*0950*/  FFMA R23, R23, R5.reuse, R13.reuse ;  /* 0x0000000517177223 */ /* 0x180fe2000000000d */
[----:B------:R-:W-:Y:S01]  /*0960*/  FFMA R17, R17, R5, R13 ;  /* 0x0000000511117223 */ /* 0x000fe2000000000d */
[----:B0-----:R-:W-:-:S02]  /*0970*/  IMAD.SHL.U32 R5, R2, 0x400, RZ ;  /* 0x0000040002057824 */ /* 0x001fc400078e00ff */
[-CC-:B------:R-:W-:Y:S01]  /*0980*/  FFMA R28, R28, R4.reuse, R12.reuse ;  /* 0x000000041c1c7223 */ /* 0x180fe2000000000c */
[-CC-:B------:R-:W-:Y:S02]  /*0990*/  FFMA R25, R25, R4.reuse, R12.reuse ;  /* 0x0000000419197223 */ /* 0x180fe4000000000c */
[----:B------:R-:W-:Y:S01]  /*09a0*/  LOP3.LUT R5, R5, 0xc00, RZ, 0xc0, !PT ;  /* 0x00000c0005057812 */ /* 0x000fe200078ec0ff */
[-CC-:B------:R-:W-:Y:S01]  /*09b0*/  FFMA R30, R30, R4.reuse, R12.reuse ;  /* 0x000000041e1e7223 */ /* 0x180fe2000000000c */
[----:B------:R-:W-:Y:S02]  /*09c0*/  FFMA R16, R16, R4, R12 ;  /* 0x0000000410107223 */ /* 0x000fe4000000000c */
[C---:B------:R-:W-:Y:S01]  /*09d0*/  LOP3.LUT R4, R5.reuse, 0x100, RZ, 0xfc, !PT ;  /* 0x0000010005047812 */ /* 0x040fe200078efcff */
[-CC-:B------:R-:W-:Y:S01]  /*09e0*/  FFMA R22, R22, R6.reuse, R14.reuse ;  /* 0x0000000616167223 */ /* 0x180fe2000000000e */
[----:B------:R-:W-:Y:S01]  /*09f0*/  LOP3.LUT R12, R5, 0x200, RZ, 0xfc, !PT ;  /* 0x00000200050c7812 */ /* 0x000fe200078efcff */
[-CC-:B------:R-:W-:Y:S01]  /*0a00*/  FFMA R21, R21, R6.reuse, R14.reuse ;  /* 0x0000000615157223 */ /* 0x180fe2000000000e */
[-CC-:B------:R-:W-:Y:S01]  /*0a10*/  FFMA R19, R19, R6.reuse, R14.reuse ;  /* 0x0000000613137223 */ /* 0x180fe2000000000e */
[----:B------:R-:W-:Y:S01]  /*0a20*/  FFMA R18, R18, R6, R14 ;  /* 0x0000000612127223 */ /* 0x000fe2000000000e */
[-CC-:B------:R-:W-:Y:S01]  /*0a30*/  FFMA R11, R11, R7.reuse, R15.reuse ;  /* 0x000000070b0b7223 */ /* 0x180fe2000000000f */
[-CC-:B------:R-:W-:Y:S01]  /*0a40*/  FFMA R8, R8, R7.reuse, R15.reuse ;  /* 0x0000000708087223 */ /* 0x180fe2000000000f */
[-CC-:B------:R-:W-:Y:S01]  /*0a50*/  FFMA R10, R10, R7.reuse, R15.reuse ;  /* 0x000000070a0a7223 */ /* 0x180fe2000000000f */
[----:B------:R-:W-:Y:S01]  /*0a60*/  FFMA R9, R9, R7, R15 ;  /* 0x0000000709097223 */ /* 0x000fe2000000000f */
[----:B------:R-:W-:-:S02]  /*0a70*/  LOP3.LUT R7, R5, R24, RZ, 0xfc, !PT ;  /* 0x0000001805077212 */ /* 0x000fc400078efcff */
[C---:B------:R-:W-:Y:S02]  /*0a80*/  LEA.HI R6, R5.reuse, UR4, RZ, 0x1a ;  /* 0x0000000405067c11 */ /* 0x040fe4000f8fd0ff */
[----:B------:R-:W-:Y:S02]  /*0a90*/  LOP3.LUT R5, R5, 0x300, RZ, 0xfc, !PT ;  /* 0x0000030005057812 */ /* 0x000fe400078efcff */
[----:B------:R-:W-:Y:S02]  /*0aa0*/  LEA.HI R4, R4, UR4, RZ, 0x1a ;  /* 0x0000000404047c11 */ /* 0x000fe4000f8fd0ff */
[----:B------:R-:W-:Y:S02]  /*0ab0*/  LEA.HI R12, R12, UR4, RZ, 0x1a ;  /* 0x000000040c0c7c11 */ /* 0x000fe4000f8fd0ff */
[----:B------:R-:W-:Y:S02]  /*0ac0*/  FSETP.GEU.AND P0, PT, R29, RZ, PT ;  /* 0x000000ff1d00720b */ /* 0x000fe40003f0e000 */
[----:B------:R-:W-:Y:S01]  /*0ad0*/  LEA.HI R14, R5, UR4, RZ, 0x1a ;  /* 0x00000004050e7c11 */ /* 0x000fe2000f8fd0ff */
[C---:B------:R-:W-:Y:S01]  /*0ae0*/  IMAD R5, R7.reuse, 0x4, R4 ;  /* 0x0000000407057824 */ /* 0x040fe200078e0204 */
[----:B------:R-:W-:Y:S01]  /*0af0*/  FSETP.GEU.AND P1, PT, R22, RZ, PT ;  /* 0x000000ff1600720b */ /* 0x000fe20003f2e000 */
[----:B------:R-:W-:Y:S01]  /*0b00*/  IMAD R4, R7, 0x4, R12 ;  /* 0x0000000407047824 */ /* 0x000fe200078e020c */
[----:B------:R-:W-:-:S02]  /*0b10*/  FSEL R12, R29, RZ, P0 ;  /* 0x000000ff1d0c7208 */ /* 0x000fc40000000000 */
[----:B------:R-:W-:Y:S01]  /*0b20*/  FSETP.GEU.AND P0, PT, R11, RZ, PT ;  /* 0x000000ff0b00720b */ /* 0x000fe20003f0e000 */
[C---:B------:R-:W-:Y:S01]  /*0b30*/  IMAD R6, R7.reuse, 0x4, R6 ;  /* 0x0000000407067824 */ /* 0x040fe200078e0206 */
[----:B------:R-:W-:Y:S01]  /*0b40*/  FSEL R15, R22, RZ, P1 ;  /* 0x000000ff160f7208 */ /* 0x000fe20000800000 */
[----:B------:R-:W-:Y:S01]  /*0b50*/  IMAD R7, R7, 0x4, R14 ;  /* 0x0000000407077824 */ /* 0x000fe200078e020e */
[----:B------:R-:W-:Y:S02]  /*0b60*/  FSETP.GEU.AND P1, PT, R25, RZ, PT ;  /* 0x000000ff1900720b */ /* 0x000fe40003f2e000 */
[----:B------:R-:W-:Y:S02]  /*0b70*/  FSEL R14, R11, RZ, P0 ;  /* 0x000000ff0b0e7208 */ /* 0x000fe40000000000 */
[----:B------:R-:W-:Y:S02]  /*0b80*/  FSETP.GEU.AND P0, PT, R21, RZ, PT ;  /* 0x000000ff1500720b */ /* 0x000fe40003f0e000 */
[----:B------:R-:W-:-:S02]  /*0b90*/  FSETP.GEU.AND P2, PT, R28, RZ, PT ;  /* 0x000000ff1c00720b */ /* 0x000fc40003f4e000 */
[----:B------:R-:W-:Y:S02]  /*0ba0*/  FSEL R25, R25, RZ, P1 ;  /* 0x000000ff19197208 */ /* 0x000fe40000800000 */
[----:B------:R-:W-:Y:S02]  /*0bb0*/  FSETP.GEU.AND P1, PT, R8, RZ, PT ;  /* 0x000000ff0800720b */ /* 0x000fe40003f2e000 */
[----:B------:R-:W-:Y:S02]  /*0bc0*/  FSEL R21, R21, RZ, P0 ;  /* 0x000000ff15157208 */ /* 0x000fe40000000000 */
[----:B------:R-:W-:Y:S02]  /*0bd0*/  FSETP.GEU.AND P0, PT, R30, RZ, PT ;  /* 0x000000ff1e00720b */ /* 0x000fe40003f0e000 */
[----:B------:R-:W-:Y:S02]  /*0be0*/  FSEL R13, R28, RZ, P2 ;  /* 0x000000ff1c0d7208 */ /* 0x000fe40001000000 */
[----:B------:R-:W-:-:S02]  /*0bf0*/  FSETP.GEU.AND P2, PT, R20, RZ, PT ;  /* 0x000000ff1400720b */ /* 0x000fc40003f4e000 */
[----:B------:R-:W-:Y:S02]  /*0c00*/  FSEL R8, R8, RZ, P1 ;  /* 0x000000ff08087208 */ /* 0x000fe40000800000 */
[----:B------:R-:W-:Y:S02]  /*0c10*/  FSETP.GEU.AND P1, PT, R23, RZ, PT ;  /* 0x000000ff1700720b */ /* 0x000fe40003f2e000 */
[----:B------:R-:W-:Y:S01]  /*0c20*/  FSEL R11, R30, RZ, P0 ;  /* 0x000000ff1e0b7208 */ /* 0x000fe20000000000 */
[----:B------:R-:W-:Y:S01]  /*0c30*/  STS [R6], R13 ;  /* 0x0000000d06007388 */ /* 0x000fe20000000800 */
[----:B------:R-:W-:Y:S02]  /*0c40*/  FSETP.GEU.AND P0, PT, R10, RZ, PT ;  /* 0x000000ff0a00720b */ /* 0x000fe40003f0e000 */
[----:B------:R-:W-:Y:S01]  /*0c50*/  FSEL R20, R20, RZ, P2 ;  /* 0x000000ff14147208 */ /* 0x000fe20001000000 */
[----:B------:R0:W-:Y:S01]  /*0c60*/  STS [R5+0x400], R12 ;  /* 0x0004000c05007388 */ /* 0x0001e20000000800 */
[----:B------:R-:W-:-:S03]  /*0c70*/  FSEL R10, R10, RZ, P0 ;  /* 0x000000ff0a0a7208 */ /* 0x000fc60000000000 */
[----:B------:R-:W-:Y:S01]  /*0c80*/  STS [R4+0x800], R15 ;  /* 0x0008000f04007388 */ /* 0x000fe20000000800 */
[----:B------:R-:W-:Y:S02]  /*0c90*/  FSETP.GEU.AND P2, PT, R19, RZ, PT ;  /* 0x000000ff1300720b */ /* 0x000fe40003f4e000 */
[----:B------:R-:W-:Y:S01]  /*0ca0*/  FSETP.GEU.AND P0, PT, R17, RZ, PT ;  /* 0x000000ff1100720b */ /* 0x000fe20003f0e000 */
[----:B------:R1:W-:Y:S01]  /*0cb0*/  STS [R7+0xc00], R14 ;  /* 0x000c000e07007388 */ /* 0x0003e20000000800 */
[----:B0-----:R-:W-:Y:S02]  /*0cc0*/  FSEL R12, R23, RZ, P1 ;  /* 0x000000ff170c7208 */ /* 0x001fe40000800000 */
[----:B------:R-:W-:Y:S01]  /*0cd0*/  FSETP.GEU.AND P1, PT, R16, RZ, PT ;  /* 0x000000ff1000720b */ /* 0x000fe20003f2e000 */
[----:B------:R-:W-:Y:S01]  /*0ce0*/  STS [R6+0x100], R25 ;  /* 0x0001001906007388 */ /* 0x000fe20000000800 */
[----:B------:R-:W-:-:S03]  /*0cf0*/  FSEL R19, R19, RZ, P2 ;  /* 0x000000ff13137208 */ /* 0x000fc60001000000 */
[----:B------:R-:W-:Y:S01]  /*0d00*/  STS [R5+0x500], R20 ;  /* 0x0005001405007388 */ /* 0x000fe20000000800 */
[----:B------:R-:W-:-:S03]  /*0d10*/  FSEL R13, R16, RZ, P1 ;  /* 0x000000ff100d7208 */ /* 0x000fc60000800000 */
[----:B------:R-:W-:Y:S01]  /*0d20*/  STS [R4+0x900], R21 ;  /* 0x0009001504007388 */ /* 0x000fe20000000800 */
[----:B------:R-:W-:-:S03]  /*0d30*/  FSETP.GEU.AND P1, PT, R18, RZ, PT ;  /* 0x000000ff1200720b */ /* 0x000fc60003f2e000 */
[----:B------:R0:W-:Y:S01]  /*0d40*/  STS [R7+0xd00], R8 ;  /* 0x000d000807007388 */ /* 0x0001e20000000800 */
[----:B-1----:R-:W-:-:S03]  /*0d50*/  IMAD.SHL.U32 R14, R2, 0x4, RZ ;  /* 0x00000004020e7824 */ /* 0x002fc600078e00ff */
[----:B------:R1:W-:Y:S01]  /*0d60*/  STS [R6+0x200], R11 ;  /* 0x0002000b06007388 */ /* 0x0003e20000000800 */
[----:B0-----:R-:W-:Y:S02]  /*0d70*/  FSEL R8, R17, RZ, P0 ;  /* 0x000000ff11087208 */ /* 0x001fe40000000000 */
[----:B------:R-:W-:Y:S01]  /*0d80*/  FSETP.GEU.AND P0, PT, R9, RZ, PT ;  /* 0x000000ff0900720b */ /* 0x000fe20003f0e000 */
[----:B------:R0:W-:Y:S01]  /*0d90*/  STS [R5+0x600], R12 ;  /* 0x0006000c05007388 */ /* 0x0001e20000000800 */
[----:B-1----:R-:W-:-:S03]  /*0da0*/  FSEL R11, R18, RZ, P1 ;  /* 0x000000ff120b7208 */ /* 0x002fc60000800000 */
[----:B------:R-:W-:Y:S04]  /*0db0*/  STS [R4+0xa00], R19 ;  /* 0x000a001304007388 */ /* 0x000fe80000000800 */
[----:B------:R1:W-:Y:S01]  /*0dc0*/  STS [R7+0xe00], R10 ;  /* 0x000e000a07007388 */ /* 0x0003e20000000800 */
[----:B0-----:R-:W-:-:S03]  /*0dd0*/  FSEL R12, R9, RZ, P0 ;  /* 0x000000ff090c7208 */ /* 0x001fc60000000000 */
[----:B------:R0:W-:Y:S01]  /*0de0*/  STS [R6+0x300], R13 ;  /* 0x0003000d06007388 */ /* 0x0001e20000000800 */
[----:B------:R-:W-:-:S03]  /*0df0*/  LOP3.LUT R2, R14, 0x3fc, RZ, 0xc0, !PT ;  /* 0x000003fc0e027812 */ /* 0x000fc600078ec0ff */
[----:B------:R2:W-:Y:S04]  /*0e00*/  STS [R5+0x700], R8 ;  /* 0x0007000805007388 */ /* 0x0005e80000000800 */
[----:B------:R3:W-:Y:S04]  /*0e10*/  STS [R4+0xb00], R11 ;  /* 0x000b000b04007388 */ /* 0x0007e80000000800 */
[----:B------:R-:W-:Y:S01]  /*0e20*/  STS [R7+0xf00], R12 ;  /* 0x000f000c07007388 */ /* 0x000fe20000000800 */
[C---:B-1----:R-:W-:Y:S02]  /*0e30*/  LOP3.LUT R10, R2.reuse, 0x400, RZ, 0xfc, !PT ;  /* 0x00000400020a7812 */ /* 0x042fe400078efcff */
[----:B0-----:R-:W-:-:S02]  /*0e40*/  LOP3.LUT R13, R2, 0x800, RZ, 0xfc, !PT ;  /* 0x00000800020d7812 */ /* 0x001fc400078efcff */
[----:B------:R-:W-:Y:S02]  /*0e50*/  SHF.R.U32.HI R15, RZ, 0x8, R14 ;  /* 0x00000008ff0f7819 */ /* 0x000fe4000001160e */
[----:B------:R-:W-:Y:S02]  /*0e60*/  SHF.R.U32.HI R10, RZ, 0x6, R10 ;  /* 0x00000006ff0a7819 */ /* 0x000fe4000001160a */
[----:B------:R-:W-:Y:S02]  /*0e70*/  SHF.R.U32.HI R13, RZ, 0x6, R13 ;  /* 0x00000006ff0d7819 */ /* 0x000fe4000001160d */
[----:B------:R-:W-:Y:S02]  /*0e80*/  SGXT.U32 R9, R15, 0x2 ;  /* 0x000000020f09781a */ /* 0x000fe40000000000 */
[----:B------:R-:W-:Y:S02]  /*0e90*/  LOP3.LUT R10, R10, 0x1c, RZ, 0xc0, !PT ;  /* 0x0000001c0a0a7812 */ /* 0x000fe400078ec0ff */
[----:B------:R-:W-:-:S02]  /*0ea0*/  LOP3.LUT R13, R13, 0x2c, RZ, 0xc0, !PT ;  /* 0x0000002c0d0d7812 */ /* 0x000fc400078ec0ff */
[----:B------:R-:W-:Y:S02]  /*0eb0*/  LOP3.LUT R6, R9, 0x3fc, R14, 0xf8, !PT ;  /* 0x000003fc09067812 */ /* 0x000fe400078ef80e */
[----:B------:R-:W-:Y:S01]  /*0ec0*/  LEA R9, R9, UR4, 0x2 ;  /* 0x0000000409097c11 */ /* 0x000fe2000f8e10ff */
[----:B--2---:R-:W-:Y:S01]  /*0ed0*/  VIADD R5, R10, UR4 ;  /* 0x000000040a057c36 */ /* 0x004fe20008000000 */
[----:B---3--:R-:W-:Y:S01]  /*0ee0*/  LEA R4, R6, UR4, 0x2 ;  /* 0x0000000406047c11 */ /* 0x008fe2000f8e10ff */
[----:B------:R-:W-:Y:S01]  /*0ef0*/  BAR.SYNC.DEFER_BLOCKING 0x0 ;  /* 0x0000000000007b1d */ /* 0x000fe20000010000 */
[----:B------:R-:W-:Y:S02]  /*0f00*/  VIADD R13, R13, UR4 ;  /* 0x000000040d0d7c36 */ /* 0x000fe40008000000 */
[C---:B------:R-:W-:Y:S02]  /*0f10*/  IMAD R20, R2.reuse, 0x4, R9 ;  /* 0x0000000402147824 */ /* 0x040fe400078e0209 */
[----:B------:R-:W-:-:S02]  /*0f20*/  IMAD R21, R2, 0x4, R5 ;  /* 0x0000000402157824 */ /* 0x000fc400078e0205 */
[----:B------:R-:W-:Y:S02]  /*0f30*/  IMAD R26, R2, 0x4, R13 ;  /* 0x00000004021a7824 */ /* 0x000fe400078e020d */
[C---:B------:R-:W-:Y:S01]  /*0f40*/  IMAD.HI R16, R3.reuse, 0x2aaaaaab, RZ ;  /* 0x2aaaaaab03107827 */ /* 0x040fe200078e02ff */
[C---:B------:R-:W-:Y:S02]  /*0f50*/  LOP3.LUT R19, R3.reuse, 0x8, RZ, 0xfc, !PT ;  /* 0x0000000803137812 */ /* 0x040fe400078efcff */
[----:B------:R-:W-:Y:S02]  /*0f60*/  LOP3.LUT R18, R3, 0x4, RZ, 0xfc, !PT ;  /* 0x0000000403127812 */ /* 0x000fe400078efcff */
[----:B------:R-:W-:Y:S01]  /*0f70*/  SHF.R.U32.HI R17, RZ, 0x1f, R16 ;  /* 0x0000001fff117819 */ /* 0x000fe20000011610 */
[----:B------:R-:W-:Y:S04]  /*0f80*/  LDS R4, [R4] ;  /* 0x0000000004047984 */ /* 0x000fe80000000800 */
[----:B------:R-:W-:Y:S04]  /*0f90*/  LDS R5, [R20+0x4] ;  /* 0x0000040014057984 */ /* 0x000fe80000000800 */
[----:B------:R-:W-:Y:S04]  /*0fa0*/  LDS R6, [R20+0x8] ;  /* 0x0000080014067984 */ /* 0x000fe80000000800 */
[----:B------:R0:W1:Y:S04]  /*0fb0*/  LDS R7, [R20+0xc] ;  /* 0x00000c0014077984 */ /* 0x0000680000000800 */
[----:B------:R-:W-:Y:S04]  /*0fc0*/  LDS R8, [R21+0x1000] ;  /* 0x0010000015087984 */ /* 0x000fe80000000800 */
[----:B------:R-:W-:Y:S04]  /*0fd0*/  LDS R9, [R21+0x1004] ;  /* 0x0010040015097984 */ /* 0x000fe80000000800 */
[----:B------:R-:W-:Y:S04]  /*0fe0*/  LDS R10, [R21+0x1008] ;  /* 0x00100800150a7984 */ /* 0x000fe80000000800 */
[----:B------:R2:W3:Y:S04]  /*0ff0*/  LDS R11, [R21+0x100c] ;  /* 0x00100c00150b7984 */ /* 0x0004e80000000800 */
[----:B------:R-:W-:Y:S04]  /*1000*/  LDS R12, [R26+0x2000] ;  /* 0x002000001a0c7984 */ /* 0x000fe80000000800 */
[----:B------:R-:W-:Y:S04]  /*1010*/  LDS R13, [R26+0x2004] ;  /* 0x002004001a0d7984 */ /* 0x000fe80000000800 */
[----:B------:R-:W-:Y:S04]  /*1020*/  LDS R14, [R26+0x2008] ;  /* 0x002008001a0e7984 */ /* 0x000fe80000000800 */
[----:B------:R-:W4:Y:S01]  /*1030*/  LDS R15, [R26+0x200c] ;  /* 0x00200c001a0f7984 */ /* 0x000f220000000800 */
[----:B0-----:R-:W-:Y:S01]  /*1040*/  IMAD.HI R20, R19, 0x2aaaaaab, RZ ;  /* 0x2aaaaaab13147827 */ /* 0x001fe200078e02ff */
[----:B------:R-:W-:-:S02]  /*1050*/  LEA.HI.SX32 R24, R16, R17, 0x1c ;  /* 0x0000001110187211 */ /* 0x000fc400078fe2ff */
[----:B------:R-:W0:Y:S01]  /*1060*/  LDC.64 R16, c[0x0][0x238] ;  /* 0x00008e00ff107b82 */ /* 0x000e220000000a00 */
[----:B------:R-:W-:Y:S01]  /*1070*/  IMAD.HI R22, R18, 0x2aaaaaab, RZ ;  /* 0x2aaaaaab12167827 */ /* 0x000fe200078e02ff */
[----:B--2---:R-:W-:-:S03]  /*1080*/  SHF.R.U32.HI R21, RZ, 0x1f, R20 ;  /* 0x0000001fff157819 */ /* 0x004fc60000011614 */
[----:B------:R-:W-:Y:S01]  /*1090*/  IMAD R25, R24, -0x60, R3 ;  /* 0xffffffa018197824 */ /* 0x000fe200078e0203 */
[----:B------:R-:W-:Y:S02]  /*10a0*/  SHF.R.U32.HI R23, RZ, 0x1f, R22 ;  /* 0x0000001fff177819 */ /* 0x000fe40000011616 */
[----:B------:R-:W-:Y:S01]  /*10b0*/  LEA.HI.SX32 R20, R20, R21, 0x1c ;  /* 0x0000001514147211 */ /* 0x000fe200078fe2ff */
[----:B------:R-:W-:Y:S01]  /*10c0*/  IMAD R25, R25, 0xc4, R0 ;  /* 0x000000c419197824 */ /* 0x000fe200078e0200 */
[----:B------:R-:W-:Y:S02]  /*10d0*/  LEA.HI.SX32 R21, R22, R23, 0x1c ;  /* 0x0000001716157211 */ /* 0x000fe400078fe2ff */
[----:B------:R-:W-:Y:S01]  /*10e0*/  ISETP.GE.AND P0, PT, R0, 0xc4, PT ;  /* 0x000000c40000780c */ /* 0x000fe20003f06270 */
[----:B------:R-:W-:Y:S01]  /*10f0*/  IMAD R23, R24, 0x7a80, R25 ;  /* 0x00007a8018177824 */ /* 0x000fe200078e0219 */
[----:B------:R-:W-:Y:S01]  /*1100*/  LOP3.LUT R22, R2, 0xc00, RZ, 0xfc, !PT ;  /* 0x00000c0002167812 */ /* 0x000fe200078efcff */
[----:B------:R-:W-:Y:S01]  /*1110*/  IMAD R25, R21, -0x60, R18 ;  /* 0xffffffa015197824 */ /* 0x000fe200078e0212 */
[----:B------:R-:W-:Y:S01]  /*1120*/  ISETP.LT.AND P1, PT, R19, 0x180, !P0 ;  /* 0x000001801300780c */ /* 0x000fe20004721270 */
[----:B------:R-:W-:Y:S01]  /*1130*/  IMAD R19, R20, -0x60, R19 ;  /* 0xffffffa014137824 */ /* 0x000fe200078e0213 */
[----:B------:R-:W-:-:S02]  /*1140*/  ISETP.LT.AND P3, PT, R3, 0x180, !P0 ;  /* 0x000001800300780c */ /* 0x000fc40004761270 */
[----:B------:R-:W-:Y:S02]  /*1150*/  LOP3.LUT R3, R3, 0xc, RZ, 0xfc, !PT ;  /* 0x0000000c03037812 */ /* 0x000fe400078efcff */
[----:B------:R-:W-:Y:S01]  /*1160*/  ISETP.LT.AND P2, PT, R18, 0x180, !P0 ;  /* 0x000001801200780c */ /* 0x000fe20004741270 */
[----:B------:R-:W-:Y:S01]  /*1170*/  IMAD R18, R25, 0xc4, R0 ;  /* 0x000000c419127824 */ /* 0x000fe200078e0200 */
[----:B------:R-:W-:Y:S01]  /*1180*/  SHF.R.U32.HI R22, RZ, 0x6, R22 ;  /* 0x00000006ff167819 */ /* 0x000fe20000011616 */
[----:B------:R-:W-:Y:S01]  /*1190*/  IMAD R19, R19, 0xc4, R0 ;  /* 0x000000c413137824 */ /* 0x000fe200078e0200 */
[----:B------:R-:W-:Y:S01]  /*11a0*/  ISETP.LT.AND P0, PT, R3, 0x180, !P0 ;  /* 0x000001800300780c */ /* 0x000fe20004701270 */
[----:B------:R-:W-:Y:S01]  /*11b0*/  IMAD R21, R21, 0x7a80, R18 ;  /* 0x00007a8015157824 */ /* 0x000fe200078e0212 */
[----:B------:R-:W-:Y:S01]  /*11c0*/  LOP3.LUT R22, R22, 0x3c, RZ, 0xc0, !PT ;  /* 0x0000003c16167812 */ /* 0x000fe200078ec0ff */
[----:B------:R-:W-:Y:S02]  /*11d0*/  IMAD R25, R20, 0x7a80, R19 ;  /* 0x00007a8014197824 */ /* 0x000fe400078e0213 */
[----:B0-----:R-:W-:-:S04]  /*11e0*/  IMAD.WIDE R18, R23, 0x4, R16 ;  /* 0x0000000417127825 */ /* 0x001fc800078e0210 */
[----:B------:R-:W-:Y:S02]  /*11f0*/  VIADD R27, R22, UR4 ;  /* 0x00000004161b7c36 */ /* 0x000fe40008000000 */
[--C-:B------:R-:W-:Y:S01]  /*1200*/  IMAD.WIDE R20, R21, 0x4, R16.reuse ;  /* 0x0000000415147825 */ /* 0x100fe200078e0210 */
[----:B-1----:R0:W-:Y:S03]  /*1210*/  @P3 STG.E.128 desc[UR6][R18.64], R4 ;  /* 0x0000000412003986 */ /* 0x0021e6000c101d06 */
[----:B------:R-:W-:Y:S01]  /*1220*/  IMAD.WIDE R22, R25, 0x4, R16 ;  /* 0x0000000419167825 */ /* 0x000fe200078e0210 */
[----:B---3--:R0:W-:Y:S04]  /*1230*/  @P2 STG.E.128 desc[UR6][R20.64], R8 ;  /* 0x0000000814002986 */ /* 0x0081e8000c101d06 */
[----:B----4-:R0:W-:Y:S01]  /*1240*/  @P1 STG.E.128 desc[UR6][R22.64], R12 ;  /* 0x0000000c16001986 */ /* 0x0101e2000c101d06 */
[----:B------:R-:W-:Y:S01]  /*1250*/  IMAD R27, R2, 0x4, R27 ;  /* 0x00000004021b7824 */ /* 0x000fe200078e021b */
[----:B0-----:R-:W-:Y:S06]  /*1260*/  @!P0 EXIT ;  /* 0x000000000000894d */ /* 0x001fec0003800000 */
[----:B0-----:R-:W-:Y:S01]  /*1270*/  LDS R4, [R27+0x3000] ;  /* 0x003000001b047984 */ /* 0x001fe20000000800 */
[----:B------:R-:W-:-:S03]  /*1280*/  IMAD.HI R2, R3, 0x2aaaaaab, RZ ;  /* 0x2aaaaaab03027827 */ /* 0x000fc600078e02ff */
[----:B------:R-:W-:Y:S02]  /*1290*/  LDS R5, [R27+0x3004] ;  /* 0x003004001b057984 */ /* 0x000fe40000000800 */
[----:B------:R-:W-:Y:S02]  /*12a0*/  SHF.R.U32.HI R9, RZ, 0x1f, R2 ;  /* 0x0000001fff097819 */ /* 0x000fe40000011602 */
[----:B------:R-:W-:Y:S02]  /*12b0*/  LDS R6, [R27+0x3008] ;  /* 0x003008001b067984 */ /* 0x000fe40000000800 */
[----:B------:R-:W-:Y:S02]  /*12c0*/  LEA.HI.SX32 R2, R2, R9, 0x1c ;  /* 0x0000000902027211 */ /* 0x000fe400078fe2ff */
[----:B------:R-:W0:Y:S03]  /*12d0*/  LDS R7, [R27+0x300c] ;  /* 0x00300c001b077984 */ /* 0x000e260000000800 */
[----:B------:R-:W-:-:S04]  /*12e0*/  IMAD R3, R2, -0x60, R3 ;  /* 0xffffffa002037824 */ /* 0x000fc800078e0203 */
[----:B------:R-:W-:-:S04]  /*12f0*/  IMAD R3, R3, 0xc4, R0 ;  /* 0x000000c403037824 */ /* 0x000fc800078e0200 */
[----:B------:R-:W-:-:S04]  /*1300*/  IMAD R3, R2, 0x7a80, R3 ;  /* 0x00007a8002037824 */ /* 0x000fc800078e0203 */
[----:B------:R-:W-:-:S05]  /*1310*/  IMAD.WIDE R16, R3, 0x4, R16 ;  /* 0x0000000403107825 */ /* 0x000fca00078e0210 */
[----:B0-----:R-:W-:Y:S01]  /*1320*/  STG.E.128 desc[UR6][R16.64], R4 ;  /* 0x0000000410007986 */ /* 0x001fe2000c101d06 */
[----:B------:R-:W-:Y:S05]  /*1330*/  EXIT ;  /* 0x000000000000794d */ /* 0x000fea0003800000 */
.L_x_0:
[----:B------:R-:W-:-:S00]  /*1340*/  BRA `(.L_x_0) ;  /* 0xfffffffc00fc7947 */ /* 0x000fc0000383ffff */
[----:B------:R-:W-:-:S00]  /*1350*/  NOP ;  /* 0x0000000000007918 */ /* 0x000fc00000000000 */
        /* <DEDUP_REMOVED lines=10> */
.L_x_1:


//--------------------- .nv.global.init           --------------------------
	.section	.nv.global.init,"aw",@progbits
.nv.global.init:
	.type		_$_str,@object
	.size		_$_str,(_$_str_$_2 - _$_str)
_$_str:
        /*0000*/ 	.byte	0x5f, 0x5f, 0x43, 0x55, 0x44, 0x41, 0x5f, 0x46, 0x54, 0x5a, 0x00
	.type		_$_str_$_2,@object
	.size		_$_str_$_2,(.L_1 - _$_str_$_2)
_$_str_$_2:
        /*000b*/ 	.byte	0x5f, 0x5f, 0x43, 0x55, 0x44, 0x41, 0x5f, 0x50, 0x52, 0x45, 0x43, 0x5f, 0x53, 0x51, 0x52, 0x54
        /*001b*/ 	.byte	0x00
.L_1:


//--------------------- .nv.shared.triton_poi_fused__native_batch_norm_legit_no_training_relu_11 --------------------------
	.section	.nv.shared.triton_poi_fused__native_batch_norm_legit_no_training_relu_11,"aw",@nobits
	.sectionflags	@""
	.align	16
	.zero		1024


//--------------------- .nv.constant0.triton_poi_fused__native_batch_norm_legit_no_training_relu_11 --------------------------
	.section	.nv.constant0.triton_poi_fused__native_batch_norm_legit_no_training_relu_11,"a",@progbits
	.sectionflags	@""
	.align	4
.nv.constant0.triton_poi_fused__native_batch_norm_legit_no_training_relu_11:
	.zero		584
